	.headerflags	@"EF_CUDA_TEXMODE_UNIFIED EF_CUDA_64BIT_ADDRESS EF_CUDA_ACCELERATORS EF_CUDA_SM90 EF_CUDA_VIRTUAL_SM(EF_CUDA_SM90)"
	.elftype	@"ET_EXEC"


//--------------------- .nv.info                  --------------------------
	.section	.nv.info,"",@"SHT_CUDA_INFO"
	.align	4


	//----- nvinfo : EIATTR_REGCOUNT
	.align		4
        /*0000*/ 	.byte	0x04, 0x2f
        /*0002*/ 	.short	(.L_3 - .L_2)
	.align		4
.L_2:
        /*0004*/ 	.word	index@(triton_poi_fused__native_batch_norm_legit_no_training_constant_pad_nd_relu_9)
        /*0008*/ 	.word	0x00000016


	//----- nvinfo : EIATTR_MIN_STACK_SIZE
	.align		4
.L_3:
        /*000c*/ 	.byte	0x04, 0x12
        /*000e*/ 	.short	(.L_5 - .L_4)
	.align		4
.L_4:
        /*0010*/ 	.word	index@(triton_poi_fused__native_batch_norm_legit_no_training_constant_pad_nd_relu_9)
        /*0014*/ 	.word	0x00000000


	//----- nvinfo : EIATTR_FRAME_SIZE
	.align		4
.L_5:
        /*0018*/ 	.byte	0x04, 0x11
        /*001a*/ 	.short	(.L_7 - .L_6)
	.align		4
.L_6:
        /*001c*/ 	.word	index@(triton_poi_fused__native_batch_norm_legit_no_training_constant_pad_nd_relu_9)
        /*0020*/ 	.word	0x00000000


	//----- nvinfo : EIATTR_MIN_STACK_SIZE
	.align		4
.L_7:
        /*0024*/ 	.byte	0x04, 0x12
        /*0026*/ 	.short	(.L_9 - .L_8)
	.align		4
.L_8:
        /*0028*/ 	.word	index@(triton_poi_fused__native_batch_norm_legit_no_training_constant_pad_nd_relu_9)
        /*002c*/ 	.word	0x00000000
.L_9:


//--------------------- .nv.info.triton_poi_fused__native_batch_norm_legit_no_training_constant_pad_nd_relu_9 --------------------------
	.section	.nv.info.triton_poi_fused__native_batch_norm_legit_no_training_constant_pad_nd_relu_9,"",@"SHT_CUDA_INFO"
	.sectionflags	@""
	.align	4


	//----- nvinfo : EIATTR_CUDA_API_VERSION
	.align		4
        /*0000*/ 	.byte	0x04, 0x37
        /*0002*/ 	.short	(.L_11 - .L_10)
.L_10:
        /*0004*/ 	.word	0x0000007c


	//----- nvinfo : EIATTR_KPARAM_INFO
	.align		4
.L_11:
        /*0008*/ 	.byte	0x04, 0x17
        /*000a*/ 	.short	(.L_13 - .L_12)
.L_12:
        /*000c*/ 	.word	0x00000000
        /*0010*/ 	.short	0x0006
        /*0012*/ 	.short	0x0030
        /*0014*/ 	.byte	0x00, 0xf0, 0x11, 0x00


	//----- nvinfo : EIATTR_KPARAM_INFO
	.align		4
.L_13:
        /*0018*/ 	.byte	0x04, 0x17
        /*001a*/ 	.short	(.L_15 - .L_14)
.L_14:
        /*001c*/ 	.word	0x00000000
        /*0020*/ 	.short	0x0005
        /*0022*/ 	.short	0x0028
        /*0024*/ 	.byte	0x00, 0xf4, 0x21, 0x00


	//----- nvinfo : EIATTR_KPARAM_INFO
	.align		4
.L_15:
        /*0028*/ 	.byte	0x04, 0x17
        /*002a*/ 	.short	(.L_17 - .L_16)
.L_16:
        /*002c*/ 	.word	0x00000000
        /*0030*/ 	.short	0x0004
        /*0032*/ 	.short	0x0020
        /*0034*/ 	.byte	0x00, 0xf4, 0x21, 0x00


	//----- nvinfo : EIATTR_KPARAM_INFO
	.align		4
.L_17:
        /*0038*/ 	.byte	0x04, 0x17
        /*003a*/ 	.short	(.L_19 - .L_18)
.L_18:
        /*003c*/ 	.word	0x00000000
        /*0040*/ 	.short	0x0003
        /*0042*/ 	.short	0x0018
        /*0044*/ 	.byte	0x00, 0xf4, 0x21, 0x00


	//----- nvinfo : EIATTR_KPARAM_INFO
	.align		4
.L_19:
        /*0048*/ 	.byte	0x04, 0x17
        /*004a*/ 	.short	(.L_21 - .L_20)
.L_20:
        /*004c*/ 	.word	0x00000000
        /*0050*/ 	.short	0x0002
        /*0052*/ 	.short	0x0010
        /*0054*/ 	.byte	0x00, 0xf4, 0x21, 0x00


	//----- nvinfo : EIATTR_KPARAM_INFO
	.align		4
.L_21:
        /*0058*/ 	.byte	0x04, 0x17
        /*005a*/ 	.short	(.L_23 - .L_22)
.L_22:
        /*005c*/ 	.word	0x00000000
        /*0060*/ 	.short	0x0001
        /*0062*/ 	.short	0x0008
        /*0064*/ 	.byte	0x00, 0xf4, 0x21, 0x00


	//----- nvinfo : EIATTR_KPARAM_INFO
	.align		4
.L_23:
        /*0068*/ 	.byte	0x04, 0x17
        /*006a*/ 	.short	(.L_25 - .L_24)
.L_24:
        /*006c*/ 	.word	0x00000000
        /*0070*/ 	.short	0x0000
        /*0072*/ 	.short	0x0000
        /*0074*/ 	.byte	0x00, 0xf4, 0x21, 0x00


	//----- nvinfo : EIATTR_SPARSE_MMA_MASK
	.align		4
.L_25:
        /*0078*/ 	.byte	0x03, 0x50
        /*007a*/ 	.short	0x0000


	//----- nvinfo : EIATTR_MAXREG_COUNT
	.align		4
        /*007c*/ 	.byte	0x03, 0x1b
        /*007e*/ 	.short	0x00ff


	//----- nvinfo : EIATTR_EXIT_INSTR_OFFSETS
	.align		4
        /*0080*/ 	.byte	0x04, 0x1c
        /*0082*/ 	.short	(.L_27 - .L_26)


	//   ....[0]....
.L_26:
        /*0084*/ 	.word	0x00000740


	//----- nvinfo : EIATTR_REQNTID
	.align		4
.L_27:
        /*0088*/ 	.byte	0x04, 0x10
        /*008a*/ 	.short	(.L_29 - .L_28)
.L_28:
        /*008c*/ 	.word	0x00000100
        /*0090*/ 	.word	0x00000001
        /*0094*/ 	.word	0x00000001


	//----- nvinfo : EIATTR_CBANK_PARAM_SIZE
	.align		4
.L_29:
        /*0098*/ 	.byte	0x03, 0x19
        /*009a*/ 	.short	0x0034


	//----- nvinfo : EIATTR_PARAM_CBANK
	.align		4
        /*009c*/ 	.byte	0x04, 0x0a
        /*009e*/ 	.short	(.L_31 - .L_30)
	.align		4
.L_30:
        /*00a0*/ 	.word	index@(.nv.constant0.triton_poi_fused__native_batch_norm_legit_no_training_constant_pad_nd_relu_9)
        /*00a4*/ 	.short	0x0210
        /*00a6*/ 	.short	0x0034


	//----- nvinfo : EIATTR_SW_WAR
	.align		4
.L_31:
        /*00a8*/ 	.byte	0x04, 0x36
        /*00aa*/ 	.short	(.L_33 - .L_32)
.L_32:
        /*00ac*/ 	.word	0x00000008
.L_33:


//--------------------- .nv.callgraph             --------------------------
	.section	.nv.callgraph,"",@"SHT_CUDA_CALLGRAPH"
	.align	4
	.sectionentsize	8
	.align		4
        /*0000*/ 	.word	0x00000000
	.align		4
        /*0004*/ 	.word	0xffffffff
	.align		4
        /*0008*/ 	.word	0x00000000
	.align		4
        /*000c*/ 	.word	0xfffffffe
	.align		4
        /*0010*/ 	.word	0x00000000
	.align		4
        /*0014*/ 	.word	0xfffffffd
	.align		4
        /*0018*/ 	.word	0x00000000
	.align		4
        /*001c*/ 	.word	0xfffffffc


//--------------------- .nv.constant4             --------------------------
	.section	.nv.constant4,"a",@progbits
	.align	8
	.align		8
.nv.constant4:
        /*0000*/ 	.dword	_$_str
	.align		8
        /*0008*/ 	.dword	_$_str_$_2


//--------------------- .text.triton_poi_fused__native_batch_norm_legit_no_training_constant_pad_nd_relu_9 --------------------------
	.section	.text.triton_poi_fused__native_batch_norm_legit_no_training_constant_pad_nd_relu_9,"ax",@progbits
	.align	128
        .global         triton_poi_fused__native_batch_norm_legit_no_training_constant_pad_nd_relu_9
        .type           triton_poi_fused__native_batch_norm_legit_no_training_constant_pad_nd_relu_9,@function
        .size           triton_poi_fused__native_batch_norm_legit_no_training_constant_pad_nd_relu_9,(.L_x_1 - triton_poi_fused__native_batch_norm_legit_no_training_constant_pad_nd_relu_9)
        .other          triton_poi_fused__native_batch_norm_legit_no_training_constant_pad_nd_relu_9,@"STO_CUDA_ENTRY STV_DEFAULT"
triton_poi_fused__native_batch_norm_legit_no_training_constant_pad_nd_relu_9:
.text.triton_poi_fused__native_batch_norm_legit_no_training_constant_pad_nd_relu_9:
[----:B------:R-:W-:Y:S01]  /*0000*/  LDC R1, c[0x0][0x28] ;  /* 0x00000a00ff017b82 */ /* 0x000fe20000000800 */
[----:B------:R-:W1:Y:S01]  /*0010*/  S2R R0, SR_TID.X ;  /* 0x0000000000007919 */ /* 0x000e620000002100 */
[----:B------:R-:W-:Y:S01]  /*0020*/  ULDC.64 UR4, c[0x0][0x208] ;  /* 0x0000820000047ab9 */ /* 0x000fe20000000a00 */
[----:B------:R-:W-:Y:S01]  /*0030*/  ULDC.64 UR6, c[0x0][0x210] ;  /* 0x0000840000067ab9 */ /* 0x000fe20000000a00 */
[----:B------:R-:W2:Y:S01]  /*0040*/  S2R R3, SR_CTAID.X ;  /* 0x0000000000037919 */ /* 0x000ea20000002500 */
[----:B-1----:R-:W-:-:S05]  /*0050*/  IMAD.SHL.U32 R0, R0, 0x2, RZ ;  /* 0x0000000200007824 */ /* 0x002fca00078e00ff */
[----:B------:R-:W-:-:S05]  /*0060*/  LOP3.LUT R0, R0, 0x1fe, RZ, 0xc0, !PT ;  /* 0x000001fe00007812 */ /* 0x000fca00078ec0ff */
[----:B--2---:R-:W-:-:S04]  /*0070*/  IMAD R0, R3, 0x200, R0 ;  /* 0x0000020003007824 */ /* 0x004fc800078e0200 */
[----:B------:R-:W-:-:S04]  /*0080*/  IMAD.HI R4, R0, 0x2aaaaaab, RZ ;  /* 0x2aaaaaab00047827 */ /* 0x000fc800078e02ff */
[----:B------:R-:W-:Y:S01]  /*0090*/  IMAD.HI R2, R0, 0x38e38e39, RZ ;  /* 0x38e38e3900027827 */ /* 0x000fe200078e02ff */
[----:B------:R-:W-:-:S04]  /*00a0*/  SHF.R.S32.HI R5, RZ, 0x1, R4 ;  /* 0x00000001ff057819 */ /* 0x000fc80000011404 */
[----:B------:R-:W-:Y:S02]  /*00b0*/  SHF.R.U32.HI R3, RZ, 0x1f, R2 ;  /* 0x0000001fff037819 */ /* 0x000fe40000011602 */
[----:B------:R-:W-:Y:S02]  /*00c0*/  LEA.HI R7, R4, R5, RZ, 0x1 ;  /* 0x0000000504077211 */ /* 0x000fe400078f08ff */
[----:B------:R-:W-:-:S03]  /*00d0*/  LEA.HI.SX32 R3, R2, R3, 0x1b ;  /* 0x0000000302037211 */ /* 0x000fc600078fdaff */
[----:B------:R-:W-:-:S04]  /*00e0*/  IMAD.HI R4, R7, 0x2aaaaaab, RZ ;  /* 0x2aaaaaab07047827 */ /* 0x000fc800078e02ff */
[----:B------:R-:W-:Y:S01]  /*00f0*/  IMAD.HI R2, R3, 0x2aaaaaab, RZ ;  /* 0x2aaaaaab03027827 */ /* 0x000fe200078e02ff */
[----:B------:R-:W-:-:S03]  /*0100*/  SHF.R.U32.HI R9, RZ, 0x1, R4 ;  /* 0x00000001ff097819 */ /* 0x000fc60000011604 */
[----:B------:R-:W-:Y:S01]  /*0110*/  IMAD R11, R7, -0xc, R0 ;  /* 0xfffffff4070b7824 */ /* 0x000fe200078e0200 */
[----:B------:R-:W-:Y:S02]  /*0120*/  SHF.R.U32.HI R5, RZ, 0x1, R2 ;  /* 0x00000001ff057819 */ /* 0x000fe40000011602 */
[----:B------:R-:W-:Y:S02]  /*0130*/  LEA.HI R4, R4, R9, RZ, 0x1 ;  /* 0x0000000904047211 */ /* 0x000fe400078f08ff */
[----:B------:R-:W-:Y:S01]  /*0140*/  LEA.HI R2, R2, R5, RZ, 0x1 ;  /* 0x0000000502027211 */ /* 0x000fe200078f08ff */
[----:B------:R-:W-:-:S04]  /*0150*/  IMAD.HI R5, R0, 0x4bda12f7, RZ ;  /* 0x4bda12f700057827 */ /* 0x000fc800078e02ff */
[----:B------:R-:W-:Y:S01]  /*0160*/  IMAD R10, R4, -0xc, R7 ;  /* 0xfffffff4040a7824 */ /* 0x000fe200078e0207 */
[----:B------:R-:W-:Y:S01]  /*0170*/  SHF.R.U32.HI R4, RZ, 0x1f, R5 ;  /* 0x0000001fff047819 */ /* 0x000fe20000011605 */
[----:B------:R-:W-:Y:S02]  /*0180*/  IMAD R6, R2, -0xc, R3 ;  /* 0xfffffff402067824 */ /* 0x000fe400078e0203 */
[----:B------:R-:W1:Y:S01]  /*0190*/  LDC.64 R2, c[0x0][0x220] ;  /* 0x00008800ff027b82 */ /* 0x000e620000000a00 */
[----:B------:R-:W-:Y:S02]  /*01a0*/  LOP3.LUT R8, R10, 0xfffffffc, RZ, 0xc0, !PT ;  /* 0xfffffffc0a087812 */ /* 0x000fe400078ec0ff */
[----:B------:R-:W-:Y:S02]  /*01b0*/  LEA.HI.SX32 R12, R5, R4, 0x17 ;  /* 0x00000004050c7211 */ /* 0x000fe400078fbaff */
[----:B------:R-:W-:Y:S02]  /*01c0*/  ISETP.NE.AND P0, PT, R8, 0x4, PT ;  /* 0x000000040800780c */ /* 0x000fe40003f05270 */
[----:B------:R-:W-:-:S02]  /*01d0*/  LOP3.LUT R4, R6, 0xfffffffc, RZ, 0xc0, !PT ;  /* 0xfffffffc06047812 */ /* 0x000fc400078ec0ff */
[----:B------:R-:W-:Y:S02]  /*01e0*/  LOP3.LUT R5, R11, 0xfffffffc, RZ, 0xc0, !PT ;  /* 0xfffffffc0b057812 */ /* 0x000fe400078ec0ff */
[----:B------:R-:W-:Y:S02]  /*01f0*/  ISETP.EQ.AND P0, PT, R4, 0x4, !P0 ;  /* 0x000000040400780c */ /* 0x000fe40004702270 */
[----:B------:R-:W-:Y:S02]  /*0200*/  LEA.HI R4, R12, R12, RZ, 0x5 ;  /* 0x0000000c0c047211 */ /* 0x000fe400078f28ff */
[----:B------:R-:W-:Y:S02]  /*0210*/  ISETP.EQ.AND P0, PT, R5, 0x4, P0 ;  /* 0x000000040500780c */ /* 0x000fe40000702270 */
[----:B------:R-:W-:Y:S02]  /*0220*/  LOP3.LUT R7, R4, 0xffffffe0, RZ, 0xc0, !PT ;  /* 0xffffffe004077812 */ /* 0x000fe400078ec0ff */
[----:B------:R-:W-:-:S03]  /*0230*/  CS2R R4, SRZ ;  /* 0x0000000000047805 */ /* 0x000fc6000001ff00 */
[----:B------:R-:W-:-:S04]  /*0240*/  IMAD.IADD R7, R12, 0x1, -R7 ;  /* 0x000000010c077824 */ /* 0x000fc800078e0a07 */
[----:B-1----:R-:W-:Y:S02]  /*0250*/  IMAD.WIDE R8, R7, 0x4, R2 ;  /* 0x0000000407087825 */ /* 0x002fe400078e0202 */
[----:B------:R-:W1:Y:S03]  /*0260*/  LDC.64 R2, c[0x0][0x218] ;  /* 0x00008600ff027b82 */ /* 0x000e660000000a00 */
[----:B------:R-:W2:Y:S04]  /*0270*/  @P0 LDG.E.EL R4, desc[UR4][R8.64] ;  /* 0x0000000408040981 */ /* 0x000ea8000c2e1900 */
[----:B------:R3:W4:Y:S01]  /*0280*/  @P0 LDG.E.EL R5, desc[UR4][R8.64] ;  /* 0x0000000408050981 */ /* 0x000722000c2e1900 */
[----:B------:R-:W-:-:S02]  /*0290*/  IMAD.SHL.U32 R12, R12, 0x40, RZ ;  /* 0x000000400c0c7824 */ /* 0x000fc400078e00ff */
[----:B------:R-:W-:Y:S02]  /*02a0*/  IMAD.SHL.U32 R10, R10, 0x4, RZ ;  /* 0x000000040a0a7824 */ /* 0x000fe400078e00ff */
[----:B------:R-:W-:Y:S01]  /*02b0*/  IMAD.SHL.U32 R6, R6, 0x10, RZ ;  /* 0x0000001006067824 */ /* 0x000fe200078e00ff */
[--C-:B------:R-:W-:Y:S02]  /*02c0*/  SHF.R.S32.HI R13, RZ, 0x1f, R12.reuse ;  /* 0x0000001fff0d7819 */ /* 0x100fe4000001140c */
[----:B------:R-:W-:Y:S02]  /*02d0*/  IADD3 R15, P1, P2, R10, R11, R12 ;  /* 0x0000000b0a0f7210 */ /* 0x000fe40007a3e00c */
[----:B------:R-:W-:Y:S02]  /*02e0*/  SHF.R.S32.HI R11, RZ, 0x1f, R11 ;  /* 0x0000001fff0b7819 */ /* 0x000fe4000001140b */
[----:B------:R-:W-:-:S04]  /*02f0*/  SHF.R.S32.HI R10, RZ, 0x1f, R10 ;  /* 0x0000001fff0a7819 */ /* 0x000fc8000001140a */
[----:B------:R-:W-:Y:S02]  /*0300*/  IADD3.X R11, R10, R11, R13, P1, P2 ;  /* 0x0000000b0a0b7210 */ /* 0x000fe40000fe440d */
[----:B------:R-:W-:Y:S02]  /*0310*/  IADD3 R12, P1, R6, R15, RZ ;  /* 0x0000000f060c7210 */ /* 0x000fe40007f3e0ff */
[----:B------:R-:W5:Y:S02]  /*0320*/  LDC.64 R14, c[0x0][0x228] ;  /* 0x00008a00ff0e7b82 */ /* 0x000f640000000a00 */
[----:B---3--:R-:W-:Y:S01]  /*0330*/  LEA.HI.X.SX32 R9, R6, R11, 0x1, P1 ;  /* 0x0000000b06097211 */ /* 0x008fe200008f0eff */
[----:B------:R-:W-:Y:S01]  /*0340*/  IMAD.MOV.U32 R6, RZ, RZ, RZ ;  /* 0x000000ffff067224 */ /* 0x000fe200078e00ff */
[----:B------:R-:W-:-:S04]  /*0350*/  LEA R18, P1, R12, UR6, 0x2 ;  /* 0x000000060c127c11 */ /* 0x000fc8000f8210ff */
[----:B------:R-:W3:Y:S01]  /*0360*/  LDC.64 R10, c[0x0][0x230] ;  /* 0x00008c00ff0a7b82 */ /* 0x000ee20000000a00 */
[----:B------:R-:W-:Y:S01]  /*0370*/  LEA.HI.X R19, R12, UR7, R9, 0x2, P1 ;  /* 0x000000070c137c11 */ /* 0x000fe200088f1409 */
[C---:B-1----:R-:W-:Y:S01]  /*0380*/  IMAD.WIDE R12, R7.reuse, 0x4, R2 ;  /* 0x00000004070c7825 */ /* 0x042fe200078e0202 */
[----:B------:R-:W-:Y:S02]  /*0390*/  CS2R R2, SRZ ;  /* 0x0000000000027805 */ /* 0x000fe4000001ff00 */
[----:B------:R-:W-:Y:S02]  /*03a0*/  CS2R R8, SRZ ;  /* 0x0000000000087805 */ /* 0x000fe4000001ff00 */
[----:B------:R-:W4:Y:S04]  /*03b0*/  @P0 LDG.E.EL R6, desc[UR4][R12.64] ;  /* 0x000000040c060981 */ /* 0x000f28000c2e1900 */
[----:B------:R-:W4:Y:S04]  /*03c0*/  @P0 LDG.E.64 R2, desc[UR4][R18.64+-0x150] ;  /* 0xfffeb00412020981 */ /* 0x000f28000c1e1b00 */
[----:B------:R1:W4:Y:S01]  /*03d0*/  @P0 LDG.E.EL R8, desc[UR4][R12.64] ;  /* 0x000000040c080981 */ /* 0x000322000c2e1900 */
[----:B-----5:R-:W-:-:S04]  /*03e0*/  IMAD.WIDE R14, R7, 0x4, R14 ;  /* 0x00000004070e7825 */ /* 0x020fc800078e020e */
[----:B---3--:R-:W-:Y:S01]  /*03f0*/  IMAD.WIDE R16, R7, 0x4, R10 ;  /* 0x0000000407107825 */ /* 0x008fe200078e020a */
[----:B------:R-:W-:-:S03]  /*0400*/  CS2R R10, SRZ ;  /* 0x00000000000a7805 */ /* 0x000fc6000001ff00 */
[----:B------:R-:W-:Y:S01]  /*0410*/  IMAD.MOV.U32 R7, RZ, RZ, RZ ;  /* 0x000000ffff077224 */ /* 0x000fe200078e00ff */
[----:B------:R-:W3:Y:S04]  /*0420*/  @P0 LDG.E.EL R9, desc[UR4][R16.64] ;  /* 0x0000000410090981 */ /* 0x000ee8000c2e1900 */
[----:B------:R-:W5:Y:S04]  /*0430*/  @P0 LDG.E.EL R11, desc[UR4][R14.64] ;  /* 0x000000040e0b0981 */ /* 0x000f68000c2e1900 */
[----:B------:R1:W3:Y:S04]  /*0440*/  @P0 LDG.E.EL R10, desc[UR4][R14.64] ;  /* 0x000000040e0a0981 */ /* 0x0002e8000c2e1900 */
[----:B------:R1:W3:Y:S01]  /*0450*/  @P0 LDG.E.EL R7, desc[UR4][R16.64] ;  /* 0x0000000410070981 */ /* 0x0002e2000c2e1900 */
[----:B--2---:R-:W-:-:S02]  /*0460*/  SEL R4, R4, RZ, P0 ;  /* 0x000000ff04047207 */ /* 0x004fc40000000000 */
[----:B----4-:R-:W-:-:S03]  /*0470*/  SEL R5, R5, RZ, P0 ;  /* 0x000000ff05057207 */ /* 0x010fc60000000000 */
[----:B------:R-:W-:Y:S02]  /*0480*/  FADD R4, R4, 9.9999997473787516356e-06 ;  /* 0x3727c5ac04047421 */ /* 0x000fe40000000000 */
[----:B------:R-:W-:Y:S02]  /*0490*/  FADD R5, R5, 9.9999997473787516356e-06 ;  /* 0x3727c5ac05057421 */ /* 0x000fe40000000000 */
[----:B-1----:R-:W1:Y:S08]  /*04a0*/  MUFU.SQRT R12, R4 ;  /* 0x00000004000c7308 */ /* 0x002e700000002000 */
[----:B------:R-:W2:Y:S01]  /*04b0*/  MUFU.SQRT R13, R5 ;  /* 0x00000005000d7308 */ /* 0x000ea20000002000 */
[----:B-1----:R-:W-:-:S02]  /*04c0*/  FSETP.GT.AND P1, PT, R12, 8.50705917302346158658e+37, PT ;  /* 0x7e8000000c00780b */ /* 0x002fc40003f24000 */
[----:B------:R-:W-:Y:S02]  /*04d0*/  FSETP.GEU.AND P3, PT, R12, 1.175494350822287508e-38, PT ;  /* 0x008000000c00780b */ /* 0x000fe40003f6e000 */
[C---:B--2---:R-:W-:Y:S02]  /*04e0*/  FSETP.GT.AND P2, PT, R13.reuse, 8.50705917302346158658e+37, PT ;  /* 0x7e8000000d00780b */ /* 0x044fe40003f44000 */
[----:B------:R-:W-:-:S07]  /*04f0*/  FSETP.GEU.AND P4, PT, R13, 1.175494350822287508e-38, PT ;  /* 0x008000000d00780b */ /* 0x000fce0003f8e000 */
[----:B------:R-:W-:-:S04]  /*0500*/  @P1 FMUL R12, R12, 0.25 ;  /* 0x3e8000000c0c1820 */ /* 0x000fc80000400000 */
[----:B------:R-:W-:Y:S01]  /*0510*/  @!P3 FMUL R12, R12, 16777216 ;  /* 0x4b8000000c0cb820 */ /* 0x000fe20000400000 */
[----:B------:R-:W-:-:S04]  /*0520*/  @P2 FMUL R13, R13, 0.25 ;  /* 0x3e8000000d0d2820 */ /* 0x000fc80000400000 */
[----:B------:R-:W-:Y:S01]  /*0530*/  @!P4 FMUL R13, R13, 16777216 ;  /* 0x4b8000000d0dc820 */ /* 0x000fe20000400000 */
[----:B------:R-:W1:Y:S01]  /*0540*/  MUFU.RCP R12, R12 ;  /* 0x0000000c000c7308 */ /* 0x000e620000001000 */
[----:B------:R-:W-:Y:S01]  /*0550*/  IMAD.MOV.U32 R4, RZ, RZ, 0x3e800000 ;  /* 0x3e800000ff047424 */ /* 0x000fe200078e00ff */
[----:B------:R-:W-:-:S06]  /*0560*/  SEL R5, R6, RZ, P0 ;  /* 0x000000ff06057207 */ /* 0x000fcc0000000000 */
[----:B------:R-:W2:Y:S01]  /*0570*/  MUFU.RCP R13, R13 ;  /* 0x0000000d000d7308 */ /* 0x000ea20000001000 */
[----:B0-----:R-:W-:Y:S02]  /*0580*/  FSEL R15, R4, 1, P1 ;  /* 0x3f800000040f7808 */ /* 0x001fe40000800000 */
[----:B------:R-:W-:Y:S02]  /*0590*/  SEL R2, R2, RZ, P0 ;  /* 0x000000ff02027207 */ /* 0x000fe40000000000 */
[----:B------:R-:W-:Y:S01]  /*05a0*/  FSEL R6, R4, 1, P2 ;  /* 0x3f80000004067808 */ /* 0x000fe20001000000 */
[----:B------:R-:W-:Y:S01]  /*05b0*/  @!P3 FMUL R15, R15, 16777216 ;  /* 0x4b8000000f0fb820 */ /* 0x000fe20000400000 */
[----:B------:R-:W-:Y:S01]  /*05c0*/  SEL R4, R3, RZ, P0 ;  /* 0x000000ff03047207 */ /* 0x000fe20000000000 */
[----:B------:R-:W-:Y:S01]  /*05d0*/  FADD R5, R2, -R5 ;  /* 0x8000000502057221 */ /* 0x000fe20000000000 */
[----:B------:R-:W-:Y:S01]  /*05e0*/  SEL R17, R8, RZ, P0 ;  /* 0x000000ff08117207 */ /* 0x000fe20000000000 */
[----:B------:R-:W-:Y:S01]  /*05f0*/  @!P4 FMUL R6, R6, 16777216 ;  /* 0x4b8000000606c820 */ /* 0x000fe20000400000 */
[----:B------:R-:W0:Y:S01]  /*0600*/  LDC.64 R2, c[0x0][0x238] ;  /* 0x00008e00ff027b82 */ /* 0x000e220000000a00 */
[----:B-1----:R-:W-:-:S02]  /*0610*/  FMUL R12, R12, R15 ;  /* 0x0000000f0c0c7220 */ /* 0x002fc40000400000 */
[----:B------:R-:W-:Y:S01]  /*0620*/  FADD R4, R4, -R17 ;  /* 0x8000001104047221 */ /* 0x000fe20000000000 */
[----:B--2---:R-:W-:Y:S01]  /*0630*/  FMUL R13, R13, R6 ;  /* 0x000000060d0d7220 */ /* 0x004fe20000400000 */
[----:B------:R-:W-:Y:S01]  /*0640*/  FMUL R5, R5, R12 ;  /* 0x0000000c05057220 */ /* 0x000fe20000400000 */
[----:B-----5:R-:W-:Y:S02]  /*0650*/  SEL R8, R11, RZ, P0 ;  /* 0x000000ff0b087207 */ /* 0x020fe40000000000 */
[----:B---3--:R-:W-:Y:S01]  /*0660*/  SEL R10, R10, RZ, P0 ;  /* 0x000000ff0a0a7207 */ /* 0x008fe20000000000 */
[----:B------:R-:W-:Y:S01]  /*0670*/  FMUL R6, R4, R13 ;  /* 0x0000000d04067220 */ /* 0x000fe20000400000 */
[----:B------:R-:W-:Y:S02]  /*0680*/  SEL R12, R9, RZ, P0 ;  /* 0x000000ff090c7207 */ /* 0x000fe40000000000 */
[----:B------:R-:W-:-:S03]  /*0690*/  SEL R7, R7, RZ, P0 ;  /* 0x000000ff07077207 */ /* 0x000fc60000000000 */
[----:B------:R-:W-:Y:S02]  /*06a0*/  FFMA R4, R5, R8, R12 ;  /* 0x0000000805047223 */ /* 0x000fe4000000000c */
[----:B------:R-:W-:-:S03]  /*06b0*/  FFMA R7, R6, R10, R7 ;  /* 0x0000000a06077223 */ /* 0x000fc60000000007 */
[C---:B------:R-:W-:Y:S02]  /*06c0*/  FSETP.GEU.AND P1, PT, R4.reuse, RZ, PT ;  /* 0x000000ff0400720b */ /* 0x040fe40003f2e000 */
[C---:B------:R-:W-:Y:S02]  /*06d0*/  FSETP.GEU.AND P2, PT, R7.reuse, RZ, PT ;  /* 0x000000ff0700720b */ /* 0x040fe40003f4e000 */
[----:B------:R-:W-:Y:S02]  /*06e0*/  FSEL R4, R4, RZ, P1 ;  /* 0x000000ff04047208 */ /* 0x000fe40000800000 */
[----:B------:R-:W-:Y:S01]  /*06f0*/  FSEL R7, R7, RZ, P2 ;  /* 0x000000ff07077208 */ /* 0x000fe20001000000 */
[----:B0-----:R-:W-:Y:S01]  /*0700*/  IMAD.WIDE R2, R0, 0x4, R2 ;  /* 0x0000000400027825 */ /* 0x001fe200078e0202 */
[----:B------:R-:W-:Y:S02]  /*0710*/  SEL R4, R4, RZ, P0 ;  /* 0x000000ff04047207 */ /* 0x000fe40000000000 */
[----:B------:R-:W-:-:S05]  /*0720*/  SEL R5, R7, RZ, P0 ;  /* 0x000000ff07057207 */ /* 0x000fca0000000000 */
[----:B------:R-:W-:Y:S01]  /*0730*/  STG.E.64 desc[UR4][R2.64], R4 ;  /* 0x0000000402007986 */ /* 0x000fe2000c101b04 */
[----:B------:R-:W-:Y:S05]  /*0740*/  EXIT ;  /* 0x000000000000794d */ /* 0x000fea0003800000 */
.L_x_0:
[----:B------:R-:W-:-:S00]  /*0750*/  BRA `(.L_x_0) ;  /* 0xfffffffc00fc7947 */ /* 0x000fc0000383ffff */
[----:B------:R-:W-:-:S00]  /*0760*/  NOP ;  /* 0x0000000000007918 */ /* 0x000fc00000000000 */
        /* <DEDUP_REMOVED lines=9> */
.L_x_1:


//--------------------- .nv.global.init           --------------------------
	.section	.nv.global.init,"aw",@progbits
.nv.global.init:
	.type		_$_str,@object
	.size		_$_str,(_$_str_$_2 - _$_str)
_$_str:
        /*0000*/ 	.byte	0x5f, 0x5f, 0x43, 0x55, 0x44, 0x41, 0x5f, 0x46, 0x54, 0x5a, 0x00
	.type		_$_str_$_2,@object
	.size		_$_str_$_2,(.L_1 - _$_str_$_2)
_$_str_$_2:
        /*000b*/ 	.byte	0x5f, 0x5f, 0x43, 0x55, 0x44, 0x41, 0x5f, 0x50, 0x52, 0x45, 0x43, 0x5f, 0x53, 0x51, 0x52, 0x54
        /*001b*/ 	.byte	0x00
.L_1:


//--------------------- .nv.constant0.triton_poi_fused__native_batch_norm_legit_no_training_constant_pad_nd_relu_9 --------------------------
	.section	.nv.constant0.triton_poi_fused__native_batch_norm_legit_no_training_constant_pad_nd_relu_9,"a",@progbits
	.sectionflags	@""
	.align	4
.nv.constant0.triton_poi_fused__native_batch_norm_legit_no_training_constant_pad_nd_relu_9:
	.zero		580
